	.headerflags	@"EF_CUDA_TEXMODE_UNIFIED EF_CUDA_64BIT_ADDRESS EF_CUDA_ACCELERATORS EF_CUDA_SM90 EF_CUDA_VIRTUAL_SM(EF_CUDA_SM90)"
	.elftype	@"ET_EXEC"


//--------------------- .nv.info                  --------------------------
	.section	.nv.info,"",@"SHT_CUDA_INFO"
	.align	4


	//----- nvinfo : EIATTR_REGCOUNT
	.align		4
        /*0000*/ 	.byte	0x04, 0x2f
        /*0002*/ 	.short	(.L_1 - .L_0)
	.align		4
.L_0:
        /*0004*/ 	.word	index@(triton_poi_fused_add_mul_5)
        /*0008*/ 	.word	0x00000014


	//----- nvinfo : EIATTR_MIN_STACK_SIZE
	.align		4
.L_1:
        /*000c*/ 	.byte	0x04, 0x12
        /*000e*/ 	.short	(.L_3 - .L_2)
	.align		4
.L_2:
        /*0010*/ 	.word	index@(triton_poi_fused_add_mul_5)
        /*0014*/ 	.word	0x00000000


	//----- nvinfo : EIATTR_FRAME_SIZE
	.align		4
.L_3:
        /*0018*/ 	.byte	0x04, 0x11
        /*001a*/ 	.short	(.L_5 - .L_4)
	.align		4
.L_4:
        /*001c*/ 	.word	index@(triton_poi_fused_add_mul_5)
        /*0020*/ 	.word	0x00000000


	//----- nvinfo : EIATTR_MIN_STACK_SIZE
	.align		4
.L_5:
        /*0024*/ 	.byte	0x04, 0x12
        /*0026*/ 	.short	(.L_7 - .L_6)
	.align		4
.L_6:
        /*0028*/ 	.word	index@(triton_poi_fused_add_mul_5)
        /*002c*/ 	.word	0x00000000
.L_7:


//--------------------- .nv.info.triton_poi_fused_add_mul_5 --------------------------
	.section	.nv.info.triton_poi_fused_add_mul_5,"",@"SHT_CUDA_INFO"
	.sectionflags	@""
	.align	4


	//----- nvinfo : EIATTR_CUDA_API_VERSION
	.align		4
        /*0000*/ 	.byte	0x04, 0x37
        /*0002*/ 	.short	(.L_9 - .L_8)
.L_8:
        /*0004*/ 	.word	0x0000007c


	//----- nvinfo : EIATTR_KPARAM_INFO
	.align		4
.L_9:
        /*0008*/ 	.byte	0x04, 0x17
        /*000a*/ 	.short	(.L_11 - .L_10)
.L_10:
        /*000c*/ 	.word	0x00000000
        /*0010*/ 	.short	0x0003
        /*0012*/ 	.short	0x0018
        /*0014*/ 	.byte	0x00, 0xf0, 0x11, 0x00


	//----- nvinfo : EIATTR_KPARAM_INFO
	.align		4
.L_11:
        /*0018*/ 	.byte	0x04, 0x17
        /*001a*/ 	.short	(.L_13 - .L_12)
.L_12:
        /*001c*/ 	.word	0x00000000
        /*0020*/ 	.short	0x0002
        /*0022*/ 	.short	0x0010
        /*0024*/ 	.byte	0x00, 0xf4, 0x21, 0x00


	//----- nvinfo : EIATTR_KPARAM_INFO
	.align		4
.L_13:
        /*0028*/ 	.byte	0x04, 0x17
        /*002a*/ 	.short	(.L_15 - .L_14)
.L_14:
        /*002c*/ 	.word	0x00000000
        /*0030*/ 	.short	0x0001
        /*0032*/ 	.short	0x0008
        /*0034*/ 	.byte	0x00, 0xf4, 0x21, 0x00


	//----- nvinfo : EIATTR_KPARAM_INFO
	.align		4
.L_15:
        /*0038*/ 	.byte	0x04, 0x17
        /*003a*/ 	.short	(.L_17 - .L_16)
.L_16:
        /*003c*/ 	.word	0x00000000
        /*0040*/ 	.short	0x0000
        /*0042*/ 	.short	0x0000
        /*0044*/ 	.byte	0x00, 0xf4, 0x21, 0x00


	//----- nvinfo : EIATTR_SPARSE_MMA_MASK
	.align		4
.L_17:
        /*0048*/ 	.byte	0x03, 0x50
        /*004a*/ 	.short	0x0000


	//----- nvinfo : EIATTR_MAXREG_COUNT
	.align		4
        /*004c*/ 	.byte	0x03, 0x1b
        /*004e*/ 	.short	0x00ff


	//----- nvinfo : EIATTR_EXIT_INSTR_OFFSETS
	.align		4
        /*0050*/ 	.byte	0x04, 0x1c
        /*0052*/ 	.short	(.L_19 - .L_18)


	//   ....[0]....
.L_18:
        /*0054*/ 	.word	0x00000220


	//   ....[1]....
        /*0058*/ 	.word	0x00000240


	//----- nvinfo : EIATTR_REQNTID
	.align		4
.L_19:
        /*005c*/ 	.byte	0x04, 0x10
        /*005e*/ 	.short	(.L_21 - .L_20)
.L_20:
        /*0060*/ 	.word	0x00000020
        /*0064*/ 	.word	0x00000001
        /*0068*/ 	.word	0x00000001


	//----- nvinfo : EIATTR_CBANK_PARAM_SIZE
	.align		4
.L_21:
        /*006c*/ 	.byte	0x03, 0x19
        /*006e*/ 	.short	0x001c


	//----- nvinfo : EIATTR_PARAM_CBANK
	.align		4
        /*0070*/ 	.byte	0x04, 0x0a
        /*0072*/ 	.short	(.L_23 - .L_22)
	.align		4
.L_22:
        /*0074*/ 	.word	index@(.nv.constant0.triton_poi_fused_add_mul_5)
        /*0078*/ 	.short	0x0210
        /*007a*/ 	.short	0x001c


	//----- nvinfo : EIATTR_SW_WAR
	.align		4
.L_23:
        /*007c*/ 	.byte	0x04, 0x36
        /*007e*/ 	.short	(.L_25 - .L_24)
.L_24:
        /*0080*/ 	.word	0x00000008
.L_25:


//--------------------- .nv.callgraph             --------------------------
	.section	.nv.callgraph,"",@"SHT_CUDA_CALLGRAPH"
	.align	4
	.sectionentsize	8
	.align		4
        /*0000*/ 	.word	0x00000000
	.align		4
        /*0004*/ 	.word	0xffffffff
	.align		4
        /*0008*/ 	.word	0x00000000
	.align		4
        /*000c*/ 	.word	0xfffffffe
	.align		4
        /*0010*/ 	.word	0x00000000
	.align		4
        /*0014*/ 	.word	0xfffffffd
	.align		4
        /*0018*/ 	.word	0x00000000
	.align		4
        /*001c*/ 	.word	0xfffffffc


//--------------------- .text.triton_poi_fused_add_mul_5 --------------------------
	.section	.text.triton_poi_fused_add_mul_5,"ax",@progbits
	.align	128
        .global         triton_poi_fused_add_mul_5
        .type           triton_poi_fused_add_mul_5,@function
        .size           triton_poi_fused_add_mul_5,(.L_x_1 - triton_poi_fused_add_mul_5)
        .other          triton_poi_fused_add_mul_5,@"STO_CUDA_ENTRY STV_DEFAULT"
triton_poi_fused_add_mul_5:
.text.triton_poi_fused_add_mul_5:
[----:B------:R-:W0:Y:S02]  /*0000*/  LDC R1, c[0x0][0x28] ;  /* 0x00000a00ff017b82 */ /* 0x000e240000000800 */
[----:B------:R-:W1:Y:S01]  /*0010*/  S2R R14, SR_TID.X ;  /* 0x00000000000e7919 */ /* 0x000e620000002100 */
[----:B------:R-:W2:Y:S01]  /*0020*/  LDC.64 R6, c[0x0][0x210] ;  /* 0x00008400ff067b82 */ /* 0x000ea20000000a00 */
[----:B------:R-:W-:Y:S01]  /*0030*/  IMAD.MOV.U32 R15, RZ, RZ, RZ ;  /* 0x000000ffff0f7224 */ /* 0x000fe200078e00ff */
[----:B------:R-:W-:Y:S01]  /*0040*/  ULDC.64 UR4, c[0x0][0x208] ;  /* 0x0000820000047ab9 */ /* 0x000fe20000000a00 */
[----:B------:R-:W3:Y:S05]  /*0050*/  S2R R13, SR_CTAID.X ;  /* 0x00000000000d7919 */ /* 0x000eea0000002500 */
[----:B------:R-:W4:Y:S01]  /*0060*/  LDC.64 R8, c[0x0][0x218] ;  /* 0x00008600ff087b82 */ /* 0x000f220000000a00 */
[----:B-1----:R-:W-:-:S05]  /*0070*/  LOP3.LUT R0, R14, 0xf, RZ, 0xc0, !PT ;  /* 0x0000000f0e007812 */ /* 0x002fca00078ec0ff */
[----:B---3--:R-:W-:-:S05]  /*0080*/  IMAD R13, R13, 0x10, R0 ;  /* 0x000000100d0d7824 */ /* 0x008fca00078e0200 */
[----:B------:R-:W-:Y:S02]  /*0090*/  SHF.R.S32.HI R0, RZ, 0x1f, R13 ;  /* 0x0000001fff007819 */ /* 0x000fe4000001140d */
[----:B------:R-:W-:Y:S02]  /*00a0*/  ISETP.GE.AND P0, PT, R13, 0x10, PT ;  /* 0x000000100d00780c */ /* 0x000fe40003f06270 */
[----:B------:R-:W-:-:S04]  /*00b0*/  LEA.HI R0, R0, R13, RZ, 0x2 ;  /* 0x0000000d00007211 */ /* 0x000fc800078f10ff */
[C---:B------:R-:W-:Y:S02]  /*00c0*/  SHF.L.U32 R2, R0.reuse, 0x1, RZ ;  /* 0x0000000100027819 */ /* 0x040fe400000006ff */
[----:B------:R-:W-:Y:S02]  /*00d0*/  LOP3.LUT R0, R0, 0xfffffffc, RZ, 0xc0, !PT ;  /* 0xfffffffc00007812 */ /* 0x000fe400078ec0ff */
[----:B------:R-:W-:-:S04]  /*00e0*/  LOP3.LUT R2, R2, 0xfffffff8, RZ, 0xc0, !PT ;  /* 0xfffffff802027812 */ /* 0x000fc800078ec0ff */
[----:B------:R-:W-:Y:S01]  /*00f0*/  IADD3 R5, R2, R13, -R0 ;  /* 0x0000000d02057210 */ /* 0x000fe20007ffe800 */
[----:B------:R-:W-:Y:S01]  /*0100*/  IMAD.MOV.U32 R0, RZ, RZ, RZ ;  /* 0x000000ffff007224 */ /* 0x000fe200078e00ff */
[----:B------:R-:W-:Y:S02]  /*0110*/  HFMA2.MMA R12, -RZ, RZ, 0, 0 ;  /* 0x00000000ff0c7435 */ /* 0x000fe400000001ff */
[----:B------:R-:W-:Y:S01]  /*0120*/  IADD3 R11, R5, 0x4, RZ ;  /* 0x00000004050b7810 */ /* 0x000fe20007ffe0ff */
[----:B--2---:R-:W-:-:S04]  /*0130*/  IMAD.WIDE R2, R5, 0x4, R6 ;  /* 0x0000000405027825 */ /* 0x004fc800078e0206 */
[----:B----4-:R-:W-:Y:S01]  /*0140*/  IMAD.WIDE R4, R5, 0x4, R8 ;  /* 0x0000000405047825 */ /* 0x010fe200078e0208 */
[----:B------:R1:W2:Y:S03]  /*0150*/  @!P0 LDG.E R15, desc[UR4][R2.64] ;  /* 0x00000004020f8981 */ /* 0x0002a6000c1e1900 */
[----:B------:R-:W-:Y:S01]  /*0160*/  IMAD.MOV.U32 R17, RZ, RZ, RZ ;  /* 0x000000ffff117224 */ /* 0x000fe200078e00ff */
[----:B------:R-:W2:Y:S01]  /*0170*/  @!P0 LDG.E R0, desc[UR4][R4.64] ;  /* 0x0000000404008981 */ /* 0x000ea2000c1e1900 */
[----:B------:R-:W-:-:S04]  /*0180*/  IMAD.WIDE R6, R11, 0x4, R6 ;  /* 0x000000040b067825 */ /* 0x000fc800078e0206 */
[----:B------:R-:W-:Y:S01]  /*0190*/  IMAD.WIDE R8, R11, 0x4, R8 ;  /* 0x000000040b087825 */ /* 0x000fe200078e0208 */
[----:B------:R-:W3:Y:S01]  /*01a0*/  @!P0 LDG.E R12, desc[UR4][R6.64] ;  /* 0x00000004060c8981 */ /* 0x000ee2000c1e1900 */
[----:B------:R-:W1:Y:S03]  /*01b0*/  LDC.64 R10, c[0x0][0x220] ;  /* 0x00008800ff0a7b82 */ /* 0x000e660000000a00 */
[----:B------:R-:W3:Y:S01]  /*01c0*/  @!P0 LDG.E R17, desc[UR4][R8.64] ;  /* 0x0000000408118981 */ /* 0x000ee2000c1e1900 */
[----:B------:R-:W-:-:S04]  /*01d0*/  LOP3.LUT P0, RZ, R14, 0x10, RZ, 0xc0, !PT ;  /* 0x000000100eff7812 */ /* 0x000fc8000780c0ff */
[C---:B------:R-:W-:Y:S01]  /*01e0*/  ISETP.LT.AND P0, PT, R13.reuse, 0x10, !P0 ;  /* 0x000000100d00780c */ /* 0x040fe20004701270 */
[----:B-1----:R-:W-:-:S04]  /*01f0*/  IMAD.WIDE R2, R13, 0x4, R10 ;  /* 0x000000040d027825 */ /* 0x002fc800078e020a */
[----:B--2---:R-:W-:-:S04]  /*0200*/  FFMA R0, R0, R15, RZ ;  /* 0x0000000f00007223 */ /* 0x004fc800000000ff */
[----:B---3--:R-:W-:-:S04]  /*0210*/  FFMA R17, R17, R12, R0 ;  /* 0x0000000c11117223 */ /* 0x008fc80000000000 */
[----:B------:R-:W-:Y:S05]  /*0220*/  @!P0 EXIT ;  /* 0x000000000000894d */ /* 0x000fea0003800000 */
[----:B------:R-:W-:Y:S01]  /*0230*/  STG.E desc[UR4][R2.64], R17 ;  /* 0x0000001102007986 */ /* 0x000fe2000c101904 */
[----:B------:R-:W-:Y:S05]  /*0240*/  EXIT ;  /* 0x000000000000794d */ /* 0x000fea0003800000 */
.L_x_0:
[----:B------:R-:W-:-:S00]  /*0250*/  BRA `(.L_x_0) ;  /* 0xfffffffc00fc7947 */ /* 0x000fc0000383ffff */
[----:B------:R-:W-:-:S00]  /*0260*/  NOP ;  /* 0x0000000000007918 */ /* 0x000fc00000000000 */
        /* <DEDUP_REMOVED lines=9> */
.L_x_1:


//--------------------- .nv.constant0.triton_poi_fused_add_mul_5 --------------------------
	.section	.nv.constant0.triton_poi_fused_add_mul_5,"a",@progbits
	.sectionflags	@""
	.align	4
.nv.constant0.triton_poi_fused_add_mul_5:
	.zero		556
